	.target	sm_90a

	.elftype	@"ET_EXEC"


//--------------------- .note.nv.tkinfo           --------------------------
	.section	.note.nv.tkinfo,"",@"SHT_NOTE"
	.sectionflags	@"SHF_NOTE_NV_TKINFO"
	.tkinfo
        /*0018*/ 	.word	0x00000002
        /*0030*/ 	.string	""
        /*0030*/ 	.string	"ptxas"
        /*0030*/ 	.string	"Cuda compilation tools, release 13.0, V13.0.88"
        /*0030*/ 	.string	"Build cuda_13.0.r13.0/compiler.36424714_0"
        /*0030*/ 	.string	"-v  -suppress-debug-info  -lineinfo  -arch sm_90a "



//--------------------- .note.nv.cuinfo           --------------------------
	.section	.note.nv.cuinfo,"",@"SHT_NOTE"
	.sectionflags	@"SHF_NOTE_NV_CUINFO"
        /*0018*/ 	.short	0x0002
        /*001a*/ 	.short	0x005a
        /*001c*/ 	.short	0x0082
	.zero		2


//--------------------- .nv.info                  --------------------------
	.section	.nv.info,"",@"SHT_CUDA_INFO"
	.align	4


	//----- nvinfo : EIATTR_REGCOUNT
	.align		4
        /*0000*/ 	.byte	0x04, 0x2f
        /*0002*/ 	.short	(.L_1 - .L_0)
	.align		4
.L_0:
        /*0004*/ 	.word	index@(gluon_mma)
        /*0008*/ 	.word	0x00000098


	//----- nvinfo : EIATTR_FRAME_SIZE
	.align		4
.L_1:
        /*000c*/ 	.byte	0x04, 0x11
        /*000e*/ 	.short	(.L_3 - .L_2)
	.align		4
.L_2:
        /*0010*/ 	.word	index@(gluon_mma)
        /*0014*/ 	.word	0x00000000


	//----- nvinfo : EIATTR_MIN_STACK_SIZE
	.align		4
.L_3:
        /*0018*/ 	.byte	0x04, 0x12
        /*001a*/ 	.short	(.L_5 - .L_4)
	.align		4
.L_4:
        /*001c*/ 	.word	index@(gluon_mma)
        /*0020*/ 	.word	0x00000000
.L_5:


//--------------------- .nv.compat                --------------------------
	.section	.nv.compat,"",@"SHT_CUDA_COMPAT_INFO"
	.align	4
        /*0000*/ 	.byte	0x02, 0x09, 0x01, 0x00, 0x02, 0x02, 0x04, 0x00, 0x02, 0x05, 0x05, 0x00, 0x03, 0x07, 0x01, 0x01
        /*0010*/ 	.byte	0x02, 0x03, 0x00, 0x00, 0x02, 0x06, 0x01, 0x00, 0x04, 0x0b, 0x08, 0x00, 0x00, 0x00, 0x00, 0x00
        /*0020*/ 	.byte	0x00, 0x00, 0x00, 0x00


//--------------------- .nv.info.gluon_mma        --------------------------
	.section	.nv.info.gluon_mma,"",@"SHT_CUDA_INFO"
	.sectionflags	@""
	.align	4


	//----- nvinfo : EIATTR_CUDA_API_VERSION
	.align		4
        /*0000*/ 	.byte	0x04, 0x37
        /*0002*/ 	.short	(.L_7 - .L_6)
.L_6:
        /*0004*/ 	.word	0x00000082


	//----- nvinfo : EIATTR_KPARAM_INFO
	.align		4
.L_7:
        /*0008*/ 	.byte	0x04, 0x17
        /*000a*/ 	.short	(.L_9 - .L_8)
.L_8:
        /*000c*/ 	.word	0x00000000
        /*0010*/ 	.short	0x0004
        /*0012*/ 	.short	0x0020
        /*0014*/ 	.byte	0x00, 0xf4, 0x21, 0x00


	//----- nvinfo : EIATTR_KPARAM_INFO
	.align		4
.L_9:
        /*0018*/ 	.byte	0x04, 0x17
        /*001a*/ 	.short	(.L_11 - .L_10)
.L_10:
        /*001c*/ 	.word	0x00000000
        /*0020*/ 	.short	0x0003
        /*0022*/ 	.short	0x0018
        /*0024*/ 	.byte	0x00, 0xf4, 0x21, 0x00


	//----- nvinfo : EIATTR_KPARAM_INFO
	.align		4
.L_11:
        /*0028*/ 	.byte	0x04, 0x17
        /*002a*/ 	.short	(.L_13 - .L_12)
.L_12:
        /*002c*/ 	.word	0x00000000
        /*0030*/ 	.short	0x0002
        /*0032*/ 	.short	0x0010
        /*0034*/ 	.byte	0x00, 0xf4, 0x21, 0x00


	//----- nvinfo : EIATTR_KPARAM_INFO
	.align		4
.L_13:
        /*0038*/ 	.byte	0x04, 0x17
        /*003a*/ 	.short	(.L_15 - .L_14)
.L_14:
        /*003c*/ 	.word	0x00000000
        /*0040*/ 	.short	0x0001
        /*0042*/ 	.short	0x0008
        /*0044*/ 	.byte	0x00, 0xf4, 0x21, 0x00


	//----- nvinfo : EIATTR_KPARAM_INFO
	.align		4
.L_15:
        /*0048*/ 	.byte	0x04, 0x17
        /*004a*/ 	.short	(.L_17 - .L_16)
.L_16:
        /*004c*/ 	.word	0x00000000
        /*0050*/ 	.short	0x0000
        /*0052*/ 	.short	0x0000
        /*0054*/ 	.byte	0x00, 0xf4, 0x21, 0x00


	//----- nvinfo : EIATTR_SPARSE_MMA_MASK
	.align		4
.L_17:
        /*0058*/ 	.byte	0x03, 0x50
        /*005a*/ 	.short	0x0000


	//----- nvinfo : EIATTR_MAXREG_COUNT
	.align		4
        /*005c*/ 	.byte	0x03, 0x1b
        /*005e*/ 	.short	0x00ff


	//----- nvinfo : EIATTR_NUM_BARRIERS
	.align		4
        /*0060*/ 	.byte	0x02, 0x4c
        /*0062*/ 	.byte	0x01
	.zero		1


	//----- nvinfo : EIATTR_MERCURY_ISA_VERSION
	.align		4
        /*0064*/ 	.byte	0x03, 0x5f
        /*0066*/ 	.short	0x0101


	//----- nvinfo : EIATTR_EXIT_INSTR_OFFSETS
	.align		4
        /*0068*/ 	.byte	0x04, 0x1c
        /*006a*/ 	.short	(.L_19 - .L_18)


	//   ....[0]....
.L_18:
        /*006c*/ 	.word	0x000027c0


	//----- nvinfo : EIATTR_REQNTID
	.align		4
.L_19:
        /*0070*/ 	.byte	0x04, 0x10
        /*0072*/ 	.short	(.L_21 - .L_20)
.L_20:
        /*0074*/ 	.word	0x00000080
        /*0078*/ 	.word	0x00000001
        /*007c*/ 	.word	0x00000001


	//----- nvinfo : EIATTR_CBANK_PARAM_SIZE
	.align		4
.L_21:
        /*0080*/ 	.byte	0x03, 0x19
        /*0082*/ 	.short	0x0028


	//----- nvinfo : EIATTR_PARAM_CBANK
	.align		4
        /*0084*/ 	.byte	0x04, 0x0a
        /*0086*/ 	.short	(.L_23 - .L_22)
	.align		4
.L_22:
        /*0088*/ 	.word	index@(.nv.constant0.gluon_mma)
        /*008c*/ 	.short	0x0210
        /*008e*/ 	.short	0x0028


	//----- nvinfo : EIATTR_SW_WAR
	.align		4
.L_23:
        /*0090*/ 	.byte	0x04, 0x36
        /*0092*/ 	.short	(.L_25 - .L_24)
.L_24:
        /*0094*/ 	.word	0x00000008
.L_25:


//--------------------- .nv.callgraph             --------------------------
	.section	.nv.callgraph,"",@"SHT_CUDA_CALLGRAPH"
	.align	4
	.sectionentsize	8
	.align		4
        /*0000*/ 	.word	0x00000000
	.align		4
        /*0004*/ 	.word	0xffffffff
	.align		4
        /*0008*/ 	.word	0x00000000
	.align		4
        /*000c*/ 	.word	0xfffffffe
	.align		4
        /*0010*/ 	.word	0x00000000
	.align		4
        /*0014*/ 	.word	0xfffffffd
	.align		4
        /*0018*/ 	.word	0x00000000
	.align		4
        /*001c*/ 	.word	0xfffffffc


//--------------------- .text.gluon_mma           --------------------------
	.section	.text.gluon_mma,"ax",@progbits
	.align	128
        .global         gluon_mma
        .type           gluon_mma,@function
        .size           gluon_mma,(.L_x_1 - gluon_mma)
        .other          gluon_mma,@"STO_CUDA_ENTRY STV_DEFAULT"
gluon_mma:
.text.gluon_mma:
[----:B------:R-:W-:Y:S01]  /*0000*/  LDC R1, c[0x0][0x28] ;  /* 0x00000a00ff017b82 */ /* 0x000fe20000000800 */
[----:B------:R-:W0:Y:S07]  /*0010*/  S2R R0, SR_TID.X ;  /* 0x0000000000007919 */ /* 0x000e2e0000002100 */
[----:B------:R-:W1:Y:S01]  /*0020*/  LDC.64 R40, c[0x0][0x210] ;  /* 0x00008400ff287b82 */ /* 0x000e620000000a00 */
[----:B------:R-:W-:Y:S01]  /*0030*/  ULDC.64 UR14, c[0x0][0x208] ;  /* 0x00008200000e7ab9 */ /* 0x000fe20000000a00 */
[----:B0-----:R-:W-:-:S02]  /*0040*/  SHF.R.U32.HI R7, RZ, 0x5, R0 ;  /* 0x00000005ff077819 */ /* 0x001fc40000011600 */
[C---:B------:R-:W-:Y:S02]  /*0050*/  LOP3.LUT R147, R0.reuse, 0x60, RZ, 0xc0, !PT ;  /* 0x0000006000937812 */ /* 0x040fe400078ec0ff */
[----:B------:R-:W-:Y:S02]  /*0060*/  SGXT.U32 R7, R7, 0x2 ;  /* 0x000000020707781a */ /* 0x000fe40000000000 */
[----:B------:R-:W-:Y:S01]  /*0070*/  LOP3.LUT R6, R0, 0x1f, RZ, 0xc0, !PT ;  /* 0x0000001f00067812 */ /* 0x000fe200078ec0ff */
[----:B------:R-:W-:Y:S01]  /*0080*/  IMAD.SHL.U32 R14, R147, 0x2, RZ ;  /* 0x00000002930e7824 */ /* 0x000fe200078e00ff */
[C---:B------:R-:W-:Y:S02]  /*0090*/  LOP3.LUT R141, R7.reuse, 0x10, RZ, 0xfc, !PT ;  /* 0x00000010078d7812 */ /* 0x040fe400078efcff */
[C---:B------:R-:W-:Y:S02]  /*00a0*/  LOP3.LUT R137, R7.reuse, 0x30, RZ, 0xfc, !PT ;  /* 0x0000003007897812 */ /* 0x040fe400078efcff */
[----:B------:R-:W-:Y:S01]  /*00b0*/  LOP3.LUT R121, R7, 0x18, RZ, 0xfc, !PT ;  /* 0x0000001807797812 */ /* 0x000fe200078efcff */
[----:B------:R-:W-:Y:S01]  /*00c0*/  IMAD.SHL.U32 R10, R141, 0x20, RZ ;  /* 0x000000208d0a7824 */ /* 0x000fe200078e00ff */
[----:B------:R-:W-:Y:S01]  /*00d0*/  LOP3.LUT R129, R7, 0x40, RZ, 0xfc, !PT ;  /* 0x0000004007817812 */ /* 0x000fe200078efcff */
[----:B------:R-:W-:Y:S01]  /*00e0*/  IMAD.SHL.U32 R26, R137, 0x20, RZ ;  /* 0x00000020891a7824 */ /* 0x000fe200078e00ff */
[----:B-1----:R-:W-:Y:S01]  /*00f0*/  LEA R68, P2, R141, R40, 0x6 ;  /* 0x000000288d447211 */ /* 0x002fe200078430ff */
[----:B------:R-:W-:Y:S01]  /*0100*/  IMAD.SHL.U32 R16, R121, 0x20, RZ ;  /* 0x0000002079107824 */ /* 0x000fe200078e00ff */
[----:B------:R-:W-:Y:S01]  /*0110*/  LOP3.LUT R21, R7, 0x60, RZ, 0xfc, !PT ;  /* 0x0000006007157812 */ /* 0x000fe200078efcff */
[----:B------:R-:W-:Y:S01]  /*0120*/  IMAD.SHL.U32 R32, R129, 0x20, RZ ;  /* 0x0000002081207824 */ /* 0x000fe200078e00ff */
[----:B------:R-:W-:-:S02]  /*0130*/  LOP3.LUT R143, R7, 0xc, RZ, 0xfc, !PT ;  /* 0x0000000c078f7812 */ /* 0x000fc400078efcff */
[----:B------:R-:W-:Y:S01]  /*0140*/  LOP3.LUT R145, R7, 0x8, RZ, 0xfc, !PT ;  /* 0x0000000807917812 */ /* 0x000fe200078efcff */
[----:B------:R-:W-:Y:S01]  /*0150*/  IMAD.SHL.U32 R46, R21, 0x20, RZ ;  /* 0x00000020152e7824 */ /* 0x000fe200078e00ff */
[-C--:B------:R-:W-:Y:S01]  /*0160*/  IADD3 R82, P5, R14, R40.reuse, RZ ;  /* 0x000000280e527210 */ /* 0x080fe20007fbe0ff */
[----:B------:R-:W-:Y:S01]  /*0170*/  IMAD.SHL.U32 R8, R143, 0x20, RZ ;  /* 0x000000208f087824 */ /* 0x000fe200078e00ff */
[-C--:B------:R-:W-:Y:S01]  /*0180*/  LEA R72, P0, R137, R40.reuse, 0x6 ;  /* 0x0000002889487211 */ /* 0x080fe200078030ff */
[----:B------:R-:W-:Y:S01]  /*0190*/  IMAD.SHL.U32 R4, R145, 0x20, RZ ;  /* 0x0000002091047824 */ /* 0x000fe200078e00ff */
[----:B------:R-:W-:Y:S02]  /*01a0*/  LOP3.LUT R13, R7, 0x70, RZ, 0xfc, !PT ;  /* 0x00000070070d7812 */ /* 0x000fe400078efcff */
[-C--:B------:R-:W-:Y:S02]  /*01b0*/  LEA R80, P3, R121, R40.reuse, 0x6 ;  /* 0x0000002879507211 */ /* 0x080fe400078630ff */
[----:B------:R-:W-:Y:S01]  /*01c0*/  LEA.HI.X R69, R10, R41, RZ, 0x1, P2 ;  /* 0x000000290a457211 */ /* 0x000fe200010f0cff */
[----:B------:R-:W-:Y:S01]  /*01d0*/  IMAD.SHL.U32 R98, R13, 0x20, RZ ;  /* 0x000000200d627824 */ /* 0x000fe200078e00ff */
[----:B------:R-:W-:-:S02]  /*01e0*/  LEA R64, P2, R129, R40, 0x6 ;  /* 0x0000002881407211 */ /* 0x000fc400078430ff */
[----:B------:R-:W-:Y:S02]  /*01f0*/  LOP3.LUT R127, R7, 0x44, RZ, 0xfc, !PT ;  /* 0x00000044077f7812 */ /* 0x000fe400078efcff */
[-C--:B------:R-:W-:Y:S02]  /*0200*/  LEA.HI.X R73, R26, R41.reuse, RZ, 0x1, P0 ;  /* 0x000000291a497211 */ /* 0x080fe400000f0cff */
[----:B------:R-:W-:Y:S01]  /*0210*/  LEA.HI.X R83, R147, R41, RZ, 0x1, P5 ;  /* 0x0000002993537211 */ /* 0x000fe200028f0cff */
[----:B------:R-:W-:Y:S01]  /*0220*/  IMAD.SHL.U32 R84, R127, 0x20, RZ ;  /* 0x000000207f547824 */ /* 0x000fe200078e00ff */
[-C--:B------:R-:W-:Y:S02]  /*0230*/  LEA R58, P0, R21, R40.reuse, 0x6 ;  /* 0x00000028153a7211 */ /* 0x080fe400078030ff */
[-C--:B------:R-:W-:Y:S02]  /*0240*/  LEA R48, P5, R143, R40.reuse, 0x6 ;  /* 0x000000288f307211 */ /* 0x080fe400078a30ff */
[----:B------:R-:W-:-:S02]  /*0250*/  LEA R70, P1, R145, R40, 0x6 ;  /* 0x0000002891467211 */ /* 0x000fc400078230ff */
[----:B------:R-:W-:Y:S02]  /*0260*/  LEA.HI.X R81, R16, R41, RZ, 0x1, P3 ;  /* 0x0000002910517211 */ /* 0x000fe400018f0cff */
[C---:B------:R-:W-:Y:S02]  /*0270*/  LOP3.LUT R113, R7.reuse, 0x20, RZ, 0xfc, !PT ;  /* 0x0000002007717812 */ /* 0x040fe400078efcff */
[C---:B------:R-:W-:Y:S02]  /*0280*/  LOP3.LUT R109, R7.reuse, 0x28, RZ, 0xfc, !PT ;  /* 0x00000028076d7812 */ /* 0x040fe400078efcff */
[C---:B------:R-:W-:Y:S02]  /*0290*/  LOP3.LUT R133, R7.reuse, 0x38, RZ, 0xfc, !PT ;  /* 0x0000003807857812 */ /* 0x040fe400078efcff */
[C---:B------:R-:W-:Y:S02]  /*02a0*/  LOP3.LUT R117, R7.reuse, 0x50, RZ, 0xfc, !PT ;  /* 0x0000005007757812 */ /* 0x040fe400078efcff */
[----:B------:R-:W-:-:S02]  /*02b0*/  LOP3.LUT R125, R7, 0x48, RZ, 0xfc, !PT ;  /* 0x00000048077d7812 */ /* 0x000fc400078efcff */
[C---:B------:R-:W-:Y:S02]  /*02c0*/  LOP3.LUT R105, R7.reuse, 0x58, RZ, 0xfc, !PT ;  /* 0x0000005807697812 */ /* 0x040fe400078efcff */
        /* <DEDUP_REMOVED lines=14> */
[----:B------:R-:W-:Y:S01]  /*03b0*/  LOP3.LUT R11, R7, 0x74, RZ, 0xfc, !PT ;  /* 0x00000074070b7812 */ /* 0x000fe200078efcff */
[----:B------:R-:W-:Y:S01]  /*03c0*/  IMAD.SHL.U32 R10, R121, 0x40, RZ ;  /* 0x00000040790a7824 */ /* 0x000fe200078e00ff */
[----:B------:R-:W-:Y:S01]  /*03d0*/  LEA.HI.X R65, R32, R41, RZ, 0x1, P2 ;  /* 0x0000002920417211 */ /* 0x000fe200010f0cff */
[----:B------:R-:W-:Y:S01]  /*03e0*/  IMAD.WIDE.U32 R82, R6, 0x2, R82 ;  /* 0x0000000206527825 */ /* 0x000fe200078e0052 */
[----:B------:R-:W-:-:S02]  /*03f0*/  LEA R54, P2, R13, R40, 0x6 ;  /* 0x000000280d367211 */ /* 0x000fc400078430ff */
[-C--:B------:R-:W-:Y:S02]  /*0400*/  LEA.HI.X R59, R46, R41.reuse, RZ, 0x1, P0 ;  /* 0x000000292e3b7211 */ /* 0x080fe400000f0cff */
[-C--:B------:R-:W-:Y:S01]  /*0410*/  LEA.HI.X R49, R8, R41.reuse, RZ, 0x1, P5 ;  /* 0x0000002908317211 */ /* 0x080fe200028f0cff */
[----:B------:R-:W-:Y:S01]  /*0420*/  IMAD.WIDE.U32 R80, R6, 0x2, R80 ;  /* 0x0000000206507825 */ /* 0x000fe200078e0050 */
[-C--:B------:R-:W-:Y:S02]  /*0430*/  LEA.HI.X R71, R4, R41.reuse, RZ, 0x1, P1 ;  /* 0x0000002904477211 */ /* 0x080fe400008f0cff */
[-C--:B------:R-:W-:Y:S01]  /*0440*/  LEA R46, P5, R127, R40.reuse, 0x6 ;  /* 0x000000287f2e7211 */ /* 0x080fe200078a30ff */
[----:B------:R-:W-:Y:S01]  /*0450*/  IMAD.SHL.U32 R20, R113, 0x20, RZ ;  /* 0x0000002071147824 */ /* 0x000fe200078e00ff */
[-C--:B------:R-:W-:Y:S01]  /*0460*/  LEA.HI.X R55, R98, R41.reuse, RZ, 0x1, P2 ;  /* 0x0000002962377211 */ /* 0x080fe200010f0cff */
[----:B------:R-:W-:Y:S01]  /*0470*/  IMAD.SHL.U32 R24, R109, 0x20, RZ ;  /* 0x000000206d187824 */ /* 0x000fe200078e00ff */
[-C--:B------:R-:W-:Y:S01]  /*0480*/  LEA R78, P4, R113, R40.reuse, 0x6 ;  /* 0x00000028714e7211 */ /* 0x080fe200078830ff */
[----:B------:R-:W-:Y:S01]  /*0490*/  IMAD.SHL.U32 R28, R133, 0x20, RZ ;  /* 0x00000020851c7824 */ /* 0x000fe200078e00ff */
[-C--:B------:R-:W-:Y:S01]  /*04a0*/  LEA.HI.X R47, R84, R41.reuse, RZ, 0x1, P5 ;  /* 0x00000029542f7211 */ /* 0x080fe200028f0cff */
[----:B------:R-:W-:Y:S01]  /*04b0*/  IMAD.WIDE.U32 R84, R6, 0x2, R70 ;  /* 0x0000000206547825 */ /* 0x000fe200078e0046 */
[-C--:B------:R-:W-:Y:S01]  /*04c0*/  LEA.HI.X R79, R20, R41.reuse, RZ, 0x1, P4 ;  /* 0x00000029144f7211 */ /* 0x080fe200020f0cff */
[----:B------:R0:W2:Y:S01]  /*04d0*/  LDG.E.U16 R71, desc[UR14][R80.64] ;  /* 0x0000000e50477981 */ /* 0x0000a2000c1e1500 */
[-C--:B------:R-:W-:Y:S01]  /*04e0*/  LEA R76, P6, R109, R40.reuse, 0x6 ;  /* 0x000000286d4c7211 */ /* 0x080fe200078c30ff */
[----:B------:R-:W-:Y:S01]  /*04f0*/  IMAD.SHL.U32 R36, R117, 0x20, RZ ;  /* 0x0000002075247824 */ /* 0x000fe200078e00ff */
[-C--:B------:R-:W-:Y:S01]  /*0500*/  LEA R74, P1, R133, R40.reuse, 0x6 ;  /* 0x00000028854a7211 */ /* 0x080fe200078230ff */
[----:B------:R-:W-:Y:S01]  /*0510*/  IMAD.SHL.U32 R34, R125, 0x20, RZ ;  /* 0x000000207d227824 */ /* 0x000fe200078e00ff */
[----:B------:R-:W-:Y:S01]  /*0520*/  LEA R60, P4, R117, R40, 0x6 ;  /* 0x00000028753c7211 */ /* 0x000fe200078830ff */
[----:B------:R-:W-:Y:S01]  /*0530*/  IMAD.SHL.U32 R44, R105, 0x20, RZ ;  /* 0x00000020692c7824 */ /* 0x000fe200078e00ff */
[-C--:B------:R-:W-:Y:S01]  /*0540*/  LEA.HI.X R77, R24, R41.reuse, RZ, 0x1, P6 ;  /* 0x00000029184d7211 */ /* 0x080fe200030f0cff */
[----:B------:R-:W-:Y:S01]  /*0550*/  IMAD.SHL.U32 R94, R17, 0x20, RZ ;  /* 0x00000020115e7824 */ /* 0x000fe200078e00ff */
[-C--:B------:R-:W-:Y:S01]  /*0560*/  LEA.HI.X R75, R28, R41.reuse, RZ, 0x1, P1 ;  /* 0x000000291c4b7211 */ /* 0x080fe200008f0cff */
[----:B0-----:R-:W-:Y:S01]  /*0570*/  IMAD.WIDE.U32 R80, R6, 0x2, R54 ;  /* 0x0000000206507825 */ /* 0x001fe200078e0036 */
[----:B------:R-:W-:-:S02]  /*0580*/  LEA.HI.X R61, R36, R41, RZ, 0x1, P4 ;  /* 0x00000029243d7211 */ /* 0x000fc400020f0cff */
[-C--:B------:R-:W-:Y:S01]  /*0590*/  LEA R66, P3, R125, R40.reuse, 0x6 ;  /* 0x000000287d427211 */ /* 0x080fe200078630ff */
[----:B------:R-:W-:Y:S01]  /*05a0*/  IMAD.WIDE.U32 R54, R6, 0x2, R48 ;  /* 0x0000000206367825 */ /* 0x000fe200078e0030 */
[-C--:B------:R-:W-:Y:S01]  /*05b0*/  LEA R62, P6, R105, R40.reuse, 0x6 ;  /* 0x00000028693e7211 */ /* 0x080fe200078c30ff */
[----:B------:R-:W0:Y:S01]  /*05c0*/  LDC.64 R48, c[0x0][0x218] ;  /* 0x00008600ff307b82 */ /* 0x000e220000000a00 */
[-C--:B------:R-:W-:Y:S01]  /*05d0*/  LEA R50, P1, R17, R40.reuse, 0x6 ;  /* 0x0000002811327211 */ /* 0x080fe200078230ff */
[C---:B------:R-:W-:Y:S01]  /*05e0*/  IMAD.SHL.U32 R2, R149.reuse, 0x20, RZ ;  /* 0x0000002095027824 */ /* 0x040fe200078e00ff */
[-C--:B------:R-:W-:Y:S01]  /*05f0*/  LEA R52, P4, R149, R40.reuse, 0x6 ;  /* 0x0000002895347211 */ /* 0x080fe200078830ff */
[C---:B------:R-:W-:Y:S01]  /*0600*/  IMAD.SHL.U32 R12, R123.reuse, 0x20, RZ ;  /* 0x000000207b0c7824 */ /* 0x040fe200078e00ff */
[-C--:B------:R-:W-:Y:S01]  /*0610*/  LEA R26, P0, R123, R40.reuse, 0x6 ;  /* 0x000000287b1a7211 */ /* 0x080fe200078030ff */
[----:B------:R-:W-:Y:S01]  /*0620*/  IMAD.SHL.U32 R18, R115, 0x20, RZ ;  /* 0x0000002073127824 */ /* 0x000fe200078e00ff */
[-C--:B------:R-:W-:Y:S01]  /*0630*/  LEA.HI.X R67, R34, R41.reuse, RZ, 0x1, P3 ;  /* 0x0000002922437211 */ /* 0x080fe200018f0cff */
[----:B------:R-:W-:Y:S01]  /*0640*/  IMAD.SHL.U32 R22, R111, 0x20, RZ ;  /* 0x000000206f167824 */ /* 0x000fe200078e00ff */
[-C--:B------:R-:W-:Y:S01]  /*0650*/  LEA.HI.X R63, R44, R41.reuse, RZ, 0x1, P6 ;  /* 0x000000292c3f7211 */ /* 0x080fe200030f0cff */
[----:B------:R-:W-:Y:S01]  /*0660*/  IMAD.SHL.U32 R38, R135, 0x20, RZ ;  /* 0x0000002087267824 */ /* 0x000fe200078e00ff */
[-C--:B------:R-:W-:Y:S01]  /*0670*/  LEA.HI.X R51, R94, R41.reuse, RZ, 0x1, P1 ;  /* 0x000000295e337211 */ /* 0x080fe200008f0cff */
[----:B------:R-:W-:Y:S01]  /*0680*/  IMAD.SHL.U32 R86, R119, 0x20, RZ ;  /* 0x0000002077567824 */ /* 0x000fe200078e00ff */
[-C--:B------:R-:W-:Y:S01]  /*0690*/  LEA.HI.X R53, R2, R41.reuse, RZ, 0x1, P4 ;  /* 0x0000002902357211 */ /* 0x080fe200020f0cff */
[----:B------:R-:W-:Y:S01]  /*06a0*/  IMAD.SHL.U32 R102, R9, 0x20, RZ ;  /* 0x0000002009667824 */ /* 0x000fe200078e00ff */
[-C--:B------:R-:W-:Y:S01]  /*06b0*/  LEA R24, P1, R115, R40.reuse, 0x6 ;  /* 0x0000002873187211 */ /* 0x080fe200078230ff */
[----:B------:R-:W-:Y:S01]  /*06c0*/  IMAD.SHL.U32 R88, R107, 0x20, RZ ;  /* 0x000000206b587824 */ /* 0x000fe200078e00ff */
[-C--:B------:R-:W-:Y:S01]  /*06d0*/  LEA R34, P2, R111, R40.reuse, 0x6 ;  /* 0x000000286f227211 */ /* 0x080fe200078430ff */
[----:B------:R-:W-:Y:S01]  /*06e0*/  IMAD.SHL.U32 R90, R23, 0x20, RZ ;  /* 0x00000020175a7824 */ /* 0x000fe200078e00ff */
[-C--:B------:R-:W-:Y:S01]  /*06f0*/  LEA R2, P6, R135, R40.reuse, 0x6 ;  /* 0x0000002887027211 */ /* 0x080fe200078c30ff */
[----:B------:R-:W-:Y:S01]  /*0700*/  IMAD.SHL.U32 R30, R139, 0x20, RZ ;  /* 0x000000208b1e7824 */ /* 0x000fe200078e00ff */
[-C--:B------:R-:W-:Y:S01]  /*0710*/  LEA.HI.X R27, R12, R41.reuse, RZ, 0x1, P0 ;  /* 0x000000290c1b7211 */ /* 0x080fe200000f0cff */
[----:B------:R-:W-:Y:S01]  /*0720*/  IMAD.SHL.U32 R42, R131, 0x20, RZ ;  /* 0x00000020832a7824 */ /* 0x000fe200078e00ff */
[-C--:B------:R-:W-:Y:S01]  /*0730*/  LEA R44, P0, R119, R40.reuse, 0x6 ;  /* 0x00000028772c7211 */ /* 0x080fe200078030ff */
[----:B------:R-:W-:Y:S01]  /*0740*/  IMAD.SHL.U32 R92, R19, 0x20, RZ ;  /* 0x00000020135c7824 */ /* 0x000fe200078e00ff */
[----:B------:R-:W-:Y:S01]  /*0750*/  LEA R56, P3, R9, R40, 0x6 ;  /* 0x0000002809387211 */ /* 0x000fe200078630ff */
[----:B------:R-:W-:Y:S01]  /*0760*/  IMAD.SHL.U32 R96, R15, 0x20, RZ ;  /* 0x000000200f607824 */ /* 0x000fe200078e00ff */
[-C--:B------:R-:W-:Y:S01]  /*0770*/  LEA.HI.X R25, R18, R41.reuse, RZ, 0x1, P1 ;  /* 0x0000002912197211 */ /* 0x080fe200008f0cff */
[----:B------:R-:W-:Y:S01]  /*0780*/  IMAD.SHL.U32 R100, R11, 0x20, RZ ;  /* 0x000000200b647824 */ /* 0x000fe200078e00ff */
[----:B------:R-:W-:-:S02]  /*0790*/  LEA.HI.X R35, R22, R41, RZ, 0x1, P2 ;  /* 0x0000002916237211 */ /* 0x000fc400010f0cff */
[----:B------:R-:W-:Y:S01]  /*07a0*/  LOP3.LUT R7, R7, 0x7c, RZ, 0xfc, !PT ;  /* 0x0000007c07077812 */ /* 0x000fe200078efcff */
[----:B------:R-:W-:Y:S01]  /*07b0*/  IMAD.WIDE.U32 R64, R6, 0x2, R64 ;  /* 0x0000000206407825 */ /* 0x000fe200078e0040 */
[-C--:B------:R-:W-:Y:S01]  /*07c0*/  LEA.HI.X R3, R38, R41.reuse, RZ, 0x1, P6 ;  /* 0x0000002926037211 */ /* 0x080fe200030f0cff */
[----:B------:R-:W3:Y:S01]  /*07d0*/  LDG.E.U16 R54, desc[UR14][R54.64] ;  /* 0x0000000e36367981 */ /* 0x000ee2000c1e1500 */
[-C--:B------:R-:W-:Y:S01]  /*07e0*/  LEA R28, P1, R107, R40.reuse, 0x6 ;  /* 0x000000286b1c7211 */ /* 0x080fe200078230ff */
[----:B------:R-:W-:Y:S01]  /*07f0*/  IMAD.WIDE.U32 R66, R6, 0x2, R66 ;  /* 0x0000000206427825 */ /* 0x000fe200078e0042 */
[-C--:B------:R-:W-:Y:S02]  /*0800*/  LEA R4, P2, R23, R40.reuse, 0x6 ;  /* 0x0000002817047211 */ /* 0x080fe400078430ff */
[-C--:B------:R-:W-:Y:S01]  /*0810*/  LEA.HI.X R45, R86, R41.reuse, RZ, 0x1, P0 ;  /* 0x00000029562d7211 */ /* 0x080fe200000f0cff */
[----:B------:R-:W-:Y:S01]  /*0820*/  IMAD.WIDE.U32 R86, R6, 0x2, R68 ;  /* 0x0000000206567825 */ /* 0x000fe200078e0044 */
[----:B------:R-:W-:Y:S01]  /*0830*/  LEA.HI.X R57, R102, R41, RZ, 0x1, P3 ;  /* 0x0000002966397211 */ /* 0x000fe200018f0cff */
[----:B------:R1:W4:Y:S01]  /*0840*/  LDG.E.U16 R69, desc[UR14][R84.64] ;  /* 0x0000000e54457981 */ /* 0x000322000c1e1500 */
[----:B------:R-:W-:-:S02]  /*0850*/  LEA R32, P3, R139, R40, 0x6 ;  /* 0x000000288b207211 */ /* 0x000fc400078630ff */
[-C--:B------:R-:W-:Y:S01]  /*0860*/  LEA R36, P4, R131, R40.reuse, 0x6 ;  /* 0x0000002883247211 */ /* 0x080fe200078830ff */
[----:B------:R-:W-:Y:S01]  /*0870*/  IMAD.WIDE.U32 R2, R6, 0x2, R2 ;  /* 0x0000000206027825 */ /* 0x000fe200078e0002 */
[-C--:B------:R-:W-:Y:S01]  /*0880*/  LEA.HI.X R29, R88, R41.reuse, RZ, 0x1, P1 ;  /* 0x00000029581d7211 */ /* 0x080fe200008f0cff */
[----:B------:R5:W3:Y:S01]  /*0890*/  LDG.E.U16 R70, desc[UR14][R86.64] ;  /* 0x0000000e56467981 */ /* 0x000ae2000c1e1500 */
[-C--:B------:R-:W-:Y:S01]  /*08a0*/  LEA.HI.X R5, R90, R41.reuse, RZ, 0x1, P2 ;  /* 0x000000295a057211 */ /* 0x080fe200010f0cff */
[----:B------:R-:W-:Y:S01]  /*08b0*/  IMAD.SHL.U32 R104, R7, 0x20, RZ ;  /* 0x0000002007687824 */ /* 0x000fe200078e00ff */
[-C--:B------:R-:W-:Y:S01]  /*08c0*/  LEA.HI.X R33, R30, R41.reuse, RZ, 0x1, P3 ;  /* 0x000000291e217211 */ /* 0x080fe200018f0cff */
[----:B-1----:R-:W-:Y:S01]  /*08d0*/  IMAD.WIDE.U32 R84, R6, 0x2, R62 ;  /* 0x0000000206547825 */ /* 0x002fe200078e003e */
[-C--:B------:R-:W-:Y:S01]  /*08e0*/  LEA.HI.X R37, R42, R41.reuse, RZ, 0x1, P4 ;  /* 0x000000292a257211 */ /* 0x080fe200020f0cff */
[----:B------:R-:W3:Y:S01]  /*08f0*/  LDG.E.U16 R68, desc[UR14][R82.64] ;  /* 0x0000000e52447981 */ /* 0x000ee2000c1e1500 */
[-C--:B------:R-:W-:Y:S01]  /*0900*/  LEA R30, P3, R19, R40.reuse, 0x6 ;  /* 0x00000028131e7211 */ /* 0x080fe200078630ff */
[C---:B------:R-:W-:Y:S01]  /*0910*/  IMAD.WIDE.U32 R62, R6.reuse, 0x2, R58 ;  /* 0x00000002063e7825 */ /* 0x040fe200078e003a */
[-C--:B------:R-:W-:Y:S01]  /*0920*/  LEA R38, P6, R15, R40.reuse, 0x6 ;  /* 0x000000280f267211 */ /* 0x080fe200078c30ff */
[----:B------:R1:W3:Y:S01]  /*0930*/  LDG.E.U16 R59, desc[UR14][R66.64] ;  /* 0x0000000e423b7981 */ /* 0x0002e2000c1e1500 */
[-C--:B------:R-:W-:Y:S01]  /*0940*/  LEA R42, P4, R11, R40.reuse, 0x6 ;  /* 0x000000280b2a7211 */ /* 0x080fe200078830ff */
[----:B-----5:R-:W-:Y:S01]  /*0950*/  IMAD.WIDE.U32 R86, R6, 0x2, R56 ;  /* 0x0000000206567825 */ /* 0x020fe200078e0038 */
[----:B------:R-:W-:Y:S01]  /*0960*/  LEA R40, P5, R7, R40, 0x6 ;  /* 0x0000002807287211 */ /* 0x000fe200078a30ff */
[----:B------:R-:W5:Y:S01]  /*0970*/  LDG.E.U16 R58, desc[UR14][R64.64] ;  /* 0x0000000e403a7981 */ /* 0x000f62000c1e1500 */
[-C--:B------:R-:W-:Y:S01]  /*0980*/  LEA.HI.X R31, R92, R41.reuse, RZ, 0x1, P3 ;  /* 0x000000295c1f7211 */ /* 0x080fe200018f0cff */
[----:B------:R-:W-:Y:S01]  /*0990*/  IMAD.WIDE.U32 R56, R6, 0x2, R52 ;  /* 0x0000000206387825 */ /* 0x000fe200078e0034 */
[-C--:B------:R-:W-:Y:S01]  /*09a0*/  LEA.HI.X R39, R96, R41.reuse, RZ, 0x1, P6 ;  /* 0x0000002960277211 */ /* 0x080fe200030f0cff */
[----:B------:R-:W5:Y:S01]  /*09b0*/  LDG.E.U16 R62, desc[UR14][R62.64] ;  /* 0x0000000e3e3e7981 */ /* 0x000f62000c1e1500 */
[-C--:B------:R-:W-:Y:S01]  /*09c0*/  LEA.HI.X R43, R100, R41.reuse, RZ, 0x1, P4 ;  /* 0x00000029642b7211 */ /* 0x080fe200020f0cff */
[----:B-1----:R-:W-:Y:S01]  /*09d0*/  IMAD.WIDE.U32 R66, R6, 0x2, R34 ;  /* 0x0000000206427825 */ /* 0x002fe200078e0022 */
[----:B------:R-:W-:Y:S01]  /*09e0*/  LEA.HI.X R41, R104, R41, RZ, 0x1, P5 ;  /* 0x0000002968297211 */ /* 0x000fe200028f0cff */
[----:B------:R0:W5:Y:S02]  /*09f0*/  LDG.E.U16 R34, desc[UR14][R2.64] ;  /* 0x0000000e02227981 */ /* 0x000164000c1e1500 */
[----:B------:R-:W-:-:S02]  /*0a00*/  IMAD.WIDE.U32 R28, R6, 0x2, R28 ;  /* 0x00000002061c7825 */ /* 0x000fc400078e001c */
[----:B------:R-:W5:Y:S02]  /*0a10*/  LDG.E.U16 R53, desc[UR14][R56.64] ;  /* 0x0000000e38357981 */ /* 0x000f64000c1e1500 */
[C---:B------:R-:W-:Y:S01]  /*0a20*/  IMAD.WIDE.U32 R4, R6.reuse, 0x2, R4 ;  /* 0x0000000206047825 */ /* 0x040fe200078e0004 */
[----:B------:R-:W-:Y:S01]  /*0a30*/  SHF.L.U32 R20, R145, 0x6, RZ ;  /* 0x0000000691147819 */ /* 0x000fe200000006ff */
[----:B------:R1:W5:Y:S01]  /*0a40*/  LDG.E.U16 R55, desc[UR14][R28.64] ;  /* 0x0000000e1c377981 */ /* 0x000362000c1e1500 */
[----:B0-----:R-:W-:Y:S01]  /*0a50*/  LEA R2, P0, R147, R48, 0x2 ;  /* 0x0000003093027211 */ /* 0x001fe200078010ff */
[----:B------:R-:W-:Y:S02]  /*0a60*/  IMAD.WIDE.U32 R24, R6, 0x2, R24 ;  /* 0x0000000206187825 */ /* 0x000fe400078e0018 */
[----:B------:R-:W5:Y:S01]  /*0a70*/  LDG.E.U16 R52, desc[UR14][R86.64] ;  /* 0x0000000e56347981 */ /* 0x000f62000c1e1500 */
[----:B------:R-:W-:Y:S01]  /*0a80*/  LEA.HI.X R3, R14, R49, RZ, 0x1, P0 ;  /* 0x000000310e037211 */ /* 0x000fe200000f0cff */
[----:B------:R-:W-:-:S02]  /*0a90*/  IMAD.SHL.U32 R22, R149, 0x40, RZ ;  /* 0x0000004095167824 */ /* 0x000fc400078e00ff */
[----:B------:R0:W5:Y:S01]  /*0aa0*/  LDG.E.U16 R56, desc[UR14][R4.64] ;  /* 0x0000000e04387981 */ /* 0x000162000c1e1500 */
[----:B------:R-:W-:Y:S01]  /*0ab0*/  IMAD.WIDE.U32 R36, R6, 0x2, R36 ;  /* 0x0000000206247825 */ /* 0x000fe200078e0024 */
[----:B-1----:R-:W-:-:S03]  /*0ac0*/  LEA R28, P0, R149, R48, 0x7 ;  /* 0x00000030951c7211 */ /* 0x002fc600078038ff */
[----:B------:R-:W-:Y:S01]  /*0ad0*/  IMAD.WIDE.U32 R38, R6, 0x2, R38 ;  /* 0x0000000206267825 */ /* 0x000fe200078e0026 */
[-C--:B------:R-:W-:Y:S01]  /*0ae0*/  LEA.HI.X R29, R22, R49.reuse, RZ, 0x1, P0 ;  /* 0x00000031161d7211 */ /* 0x080fe200000f0cff */
[----:B------:R1:W5:Y:S01]  /*0af0*/  LDG.E.U16 R35, desc[UR14][R36.64] ;  /* 0x0000000e24237981 */ /* 0x000362000c1e1500 */
[-C--:B0-----:R-:W-:Y:S01]  /*0b00*/  LEA R4, P1, R145, R48.reuse, 0x7 ;  /* 0x0000003091047211 */ /* 0x081fe200078238ff */
[----:B------:R-:W-:Y:S02]  /*0b10*/  IMAD.WIDE.U32 R40, R6, 0x2, R40 ;  /* 0x0000000206287825 */ /* 0x000fe400078e0028 */
[----:B------:R-:W5:Y:S01]  /*0b20*/  LDG.E.U16 R38, desc[UR14][R38.64] ;  /* 0x0000000e26267981 */ /* 0x000f62000c1e1500 */
[----:B------:R-:W-:Y:S01]  /*0b30*/  LEA.HI.X R5, R20, R49, RZ, 0x1, P1 ;  /* 0x0000003114057211 */ /* 0x000fe200008f0cff */
[C---:B------:R-:W-:Y:S02]  /*0b40*/  IMAD.WIDE.U32 R64, R6.reuse, 0x2, R26 ;  /* 0x0000000206407825 */ /* 0x040fe400078e001a */
[----:B------:R0:W5:Y:S02]  /*0b50*/  LDG.E.U16 R27, desc[UR14][R24.64] ;  /* 0x0000000e181b7981 */ /* 0x000164000c1e1500 */
[C---:B------:R-:W-:Y:S01]  /*0b60*/  IMAD.WIDE.U32 R30, R6.reuse, 0x2, R30 ;  /* 0x00000002061e7825 */ /* 0x040fe200078e001e */
[----:B-1----:R-:W-:Y:S01]  /*0b70*/  LEA R36, P2, R143, R48, 0x7 ;  /* 0x000000308f247211 */ /* 0x002fe200078438ff */
[----:B------:R-:W5:Y:S02]  /*0b80*/  LDG.E.U16 R40, desc[UR14][R40.64] ;  /* 0x0000000e28287981 */ /* 0x000f64000c1e1500 */
[----:B------:R-:W-:-:S02]  /*0b90*/  IMAD.WIDE.U32 R2, R6, 0x2, R2 ;  /* 0x0000000206027825 */ /* 0x000fc400078e0002 */
[----:B------:R1:W5:Y:S02]  /*0ba0*/  LDG.E.U16 R57, desc[UR14][R30.64] ;  /* 0x0000000e1e397981 */ /* 0x000364000c1e1500 */
[C---:B------:R-:W-:Y:S01]  /*0bb0*/  IMAD.SHL.U32 R16, R141.reuse, 0x40, RZ ;  /* 0x000000408d107824 */ /* 0x040fe200078e00ff */
[----:B0-----:R-:W-:Y:S01]  /*0bc0*/  LEA R24, P0, R141, R48, 0x7 ;  /* 0x000000308d187211 */ /* 0x001fe200078038ff */
[----:B------:R-:W-:Y:S01]  /*0bd0*/  IMAD.SHL.U32 R18, R143, 0x40, RZ ;  /* 0x000000408f127824 */ /* 0x000fe200078e00ff */
[----:B------:R-:W5:Y:S01]  /*0be0*/  LDG.E.U16 R39, desc[UR14][R2.64] ;  /* 0x0000000e02277981 */ /* 0x000f62000c1e1500 */
[----:B------:R-:W-:Y:S01]  /*0bf0*/  IMAD.SHL.U32 R12, R123, 0x40, RZ ;  /* 0x000000407b0c7824 */ /* 0x000fe200078e00ff */
[-C--:B------:R-:W-:Y:S01]  /*0c00*/  LEA.HI.X R25, R16, R49.reuse, RZ, 0x1, P0 ;  /* 0x0000003110197211 */ /* 0x080fe200000f0cff */
[----:B------:R-:W-:Y:S01]  /*0c10*/  IMAD.SHL.U32 R8, R115, 0x40, RZ ;  /* 0x0000004073087824 */ /* 0x000fe200078e00ff */
[----:B------:R0:W5:Y:S01]  /*0c20*/  LDG.E.U16 R41, desc[UR14][R2.64+0x40] ;  /* 0x0000400e02297981 */ /* 0x000162000c1e1500 */
[----:B-1----:R-:W-:Y:S01]  /*0c30*/  IMAD.WIDE.U32 R30, R6, 0x2, R4 ;  /* 0x00000002061e7825 */ /* 0x002fe200078e0004 */
[----:B------:R-:W-:-:S02]  /*0c40*/  LEA.HI.X R37, R18, R49, RZ, 0x1, P2 ;  /* 0x0000003112257211 */ /* 0x000fc400010f0cff */
[-C--:B------:R-:W-:Y:S01]  /*0c50*/  LEA R4, P1, R123, R48.reuse, 0x7 ;  /* 0x000000307b047211 */ /* 0x080fe200078238ff */
[C---:B------:R-:W-:Y:S01]  /*0c60*/  IMAD.WIDE.U32 R78, R6.reuse, 0x2, R78 ;  /* 0x00000002064e7825 */ /* 0x040fe200078e004e */
[----:B------:R-:W5:Y:S01]  /*0c70*/  LDG.E.U16 R26, desc[UR14][R64.64] ;  /* 0x0000000e401a7981 */ /* 0x000f62000c1e1500 */
[-C--:B0-----:R-:W-:Y:S02]  /*0c80*/  LEA R2, P0, R121, R48.reuse, 0x7 ;  /* 0x0000003079027211 */ /* 0x081fe400078038ff */
[----:B------:R-:W-:Y:S01]  /*0c90*/  IMAD.WIDE.U32 R76, R6, 0x2, R76 ;  /* 0x00000002064c7825 */ /* 0x000fe200078e004c */
[----:B------:R-:W-:Y:S01]  /*0ca0*/  LEA R48, P2, R115, R48, 0x7 ;  /* 0x0000003073307211 */ /* 0x000fe200078438ff */
[----:B------:R-:W5:Y:S01]  /*0cb0*/  LDG.E.U16 R63, desc[UR14][R30.64+0x40] ;  /* 0x0000400e1e3f7981 */ /* 0x000f62000c1e1500 */
[-C--:B------:R-:W-:Y:S02]  /*0cc0*/  LEA.HI.X R5, R12, R49.reuse, RZ, 0x1, P1 ;  /* 0x000000310c057211 */ /* 0x080fe400008f0cff */
[-C--:B------:R-:W-:Y:S01]  /*0cd0*/  LEA.HI.X R3, R10, R49.reuse, RZ, 0x1, P0 ;  /* 0x000000310a037211 */ /* 0x080fe200000f0cff */
[----:B------:R-:W-:Y:S01]  /*0ce0*/  IMAD.WIDE.U32 R88, R6, 0x2, R72 ;  /* 0x0000000206587825 */ /* 0x000fe200078e0048 */
[----:B------:R-:W-:Y:S01]  /*0cf0*/  LEA.HI.X R49, R8, R49, RZ, 0x1, P2 ;  /* 0x0000003108317211 */ /* 0x000fe200010f0cff */
[----:B------:R0:W5:Y:S02]  /*0d00*/  LDG.E.U16 R72, desc[UR14][R78.64] ;  /* 0x0000000e4e487981 */ /* 0x000164000c1e1500 */
[----:B------:R-:W-:-:S02]  /*0d10*/  IMAD.WIDE.U32 R46, R6, 0x2, R46 ;  /* 0x00000002062e7825 */ /* 0x000fc400078e002e */
[----:B------:R1:W5:Y:S02]  /*0d20*/  LDG.E.U16 R73, desc[UR14][R76.64] ;  /* 0x0000000e4c497981 */ /* 0x000364000c1e1500 */
[C---:B------:R-:W-:Y:S02]  /*0d30*/  IMAD.WIDE.U32 R44, R6.reuse, 0x2, R44 ;  /* 0x00000002062c7825 */ /* 0x040fe400078e002c */
[----:B------:R-:W5:Y:S02]  /*0d40*/  LDG.E.U16 R46, desc[UR14][R46.64] ;  /* 0x0000000e2e2e7981 */ /* 0x000f64000c1e1500 */
[C---:B------:R-:W-:Y:S02]  /*0d50*/  IMAD.WIDE.U32 R42, R6.reuse, 0x2, R42 ;  /* 0x00000002062a7825 */ /* 0x040fe400078e002a */
[----:B------:R-:W5:Y:S02]  /*0d60*/  LDG.E.U16 R44, desc[UR14][R44.64] ;  /* 0x0000000e2c2c7981 */ /* 0x000f64000c1e1500 */
[----:B------:R-:W-:-:S02]  /*0d70*/  IMAD.WIDE.U32 R90, R6, 0x2, R74 ;  /* 0x00000002065a7825 */ /* 0x000fc400078e004a */
[----:B------:R-:W5:Y:S02]  /*0d80*/  LDG.E.U16 R74, desc[UR14][R88.64] ;  /* 0x0000000e584a7981 */ /* 0x000f64000c1e1500 */
[C---:B------:R-:W-:Y:S02]  /*0d90*/  IMAD.WIDE.U32 R82, R6.reuse, 0x2, R60 ;  /* 0x0000000206527825 */ /* 0x040fe400078e003c */
[----:B------:R-:W5:Y:S02]  /*0da0*/  LDG.E.U16 R75, desc[UR14][R90.64] ;  /* 0x0000000e5a4b7981 */ /* 0x000f64000c1e1500 */
[C---:B0-----:R-:W-:Y:S02]  /*0db0*/  IMAD.WIDE.U32 R78, R6.reuse, 0x2, R50 ;  /* 0x00000002064e7825 */ /* 0x041fe400078e0032 */
[----:B------:R-:W5:Y:S02]  /*0dc0*/  LDG.E.U16 R60, desc[UR14][R82.64] ;  /* 0x0000000e523c7981 */ /* 0x000f64000c1e1500 */
[----:B-1----:R-:W-:-:S02]  /*0dd0*/  IMAD.WIDE.U32 R76, R6, 0x2, R32 ;  /* 0x00000002064c7825 */ /* 0x002fc400078e0020 */
[----:B------:R-:W5:Y:S02]  /*0de0*/  LDG.E.U16 R61, desc[UR14][R84.64] ;  /* 0x0000000e543d7981 */ /* 0x000f64000c1e1500 */
        /* <DEDUP_REMOVED lines=8> */
[C---:B------:R-:W-:Y:S02]  /*0e70*/  IMAD.WIDE.U32 R2, R6.reuse, 0x2, R2 ;  /* 0x0000000206027825 */ /* 0x040fe400078e0002 */
[----:B------:R-:W5:Y:S02]  /*0e80*/  LDG.E.U16 R33, desc[UR14][R76.64] ;  /* 0x0000000e4c217981 */ /* 0x000f64000c1e1500 */
[----:B------:R-:W-:-:S02]  /*0e90*/  IMAD.WIDE.U32 R48, R6, 0x2, R48 ;  /* 0x0000000206307825 */ /* 0x000fc400078e0030 */
[----:B------:R-:W5:Y:S04]  /*0ea0*/  LDG.E.U16 R43, desc[UR14][R28.64] ;  /* 0x0000000e1c2b7981 */ /* 0x000f68000c1e1500 */
[----:B------:R-:W5:Y:S04]  /*0eb0*/  LDG.E.U16 R45, desc[UR14][R28.64+0x40] ;  /* 0x0000400e1c2d7981 */ /* 0x000f68000c1e1500 */
[----:B------:R0:W5:Y:S04]  /*0ec0*/  LDG.E.U16 R47, desc[UR14][R30.64] ;  /* 0x0000000e1e2f7981 */ /* 0x000168000c1e1500 */
[----:B------:R-:W5:Y:S04]  /*0ed0*/  LDG.E.U16 R64, desc[UR14][R36.64] ;  /* 0x0000000e24407981 */ /* 0x000f68000c1e1500 */
[----:B------:R-:W5:Y:S04]  /*0ee0*/  LDG.E.U16 R65, desc[UR14][R36.64+0x40] ;  /* 0x0000400e24417981 */ /* 0x000f68000c1e1500 */
[----:B------:R-:W5:Y:S04]  /*0ef0*/  LDG.E.U16 R28, desc[UR14][R24.64] ;  /* 0x0000000e181c7981 */ /* 0x000f68000c1e1500 */
[----:B------:R-:W5:Y:S04]  /*0f00*/  LDG.E.U16 R29, desc[UR14][R24.64+0x40] ;  /* 0x0000400e181d7981 */ /* 0x000f68000c1e1500 */
[----:B------:R-:W5:Y:S04]  /*0f10*/  LDG.E.U16 R30, desc[UR14][R4.64] ;  /* 0x0000000e041e7981 */ /* 0x000f68000c1e1500 */
[----:B------:R1:W5:Y:S04]  /*0f20*/  LDG.E.U16 R88, desc[UR14][R4.64+0x40] ;  /* 0x0000400e04587981 */ /* 0x000368000c1e1500 */
[----:B------:R-:W5:Y:S04]  /*0f30*/  LDG.E.U16 R89, desc[UR14][R2.64] ;  /* 0x0000000e02597981 */ /* 0x000f68000c1e1500 */
[----:B------:R1:W5:Y:S04]  /*0f40*/  LDG.E.U16 R90, desc[UR14][R2.64+0x40] ;  /* 0x0000400e025a7981 */ /* 0x000368000c1e1500 */
[----:B------:R-:W5:Y:S04]  /*0f50*/  LDG.E.U16 R91, desc[UR14][R48.64] ;  /* 0x0000000e305b7981 */ /* 0x000f68000c1e1500 */
[----:B------:R-:W5:Y:S01]  /*0f60*/  LDG.E.U16 R92, desc[UR14][R48.64+0x40] ;  /* 0x0000400e305c7981 */ /* 0x000f62000c1e1500 */
[----:B------:R-:W2:Y:S01]  /*0f70*/  S2UR UR12, SR_CgaCtaId ;  /* 0x00000000000c79c3 */ /* 0x000ea20000008800 */
[----:B0-----:R-:W-:Y:S01]  /*0f80*/  SHF.R.S32.HI R31, RZ, 0x6, R0 ;  /* 0x00000006ff1f7819 */ /* 0x001fe20000011400 */
[----:B-1----:R-:W-:-:S03]  /*0f90*/  IMAD R4, R147, 0x2, R6 ;  /* 0x0000000293047824 */ /* 0x002fc600078e0206 */
[----:B------:R-:W-:Y:S01]  /*0fa0*/  SGXT R25, R31, 0x1 ;  /* 0x000000011f19781a */ /* 0x000fe20000000200 */
[----:B------:R-:W-:Y:S01]  /*0fb0*/  IMAD.SHL.U32 R24, R0, 0x2, RZ ;  /* 0x0000000200187824 */ /* 0x000fe200078e00ff */
[----:B------:R-:W-:Y:S02]  /*0fc0*/  UMOV UR4, 0x400 ;  /* 0x0000040000047882 */ /* 0x000fe40000000000 */
[----:B------:R-:W-:Y:S01]  /*0fd0*/  LOP3.LUT R25, R25, 0x90, RZ, 0xc0, !PT ;  /* 0x0000009019197812 */ /* 0x000fe200078ec0ff */
[----:B------:R-:W-:Y:S01]  /*0fe0*/  IMAD.SHL.U32 R3, R4, 0x2, RZ ;  /* 0x0000000204037824 */ /* 0x000fe200078e00ff */
[----:B------:R-:W-:Y:S02]  /*0ff0*/  SHF.R.U32.HI R2, RZ, 0x1, R147 ;  /* 0x00000001ff027819 */ /* 0x000fe40000011693 */
[----:B------:R-:W-:Y:S02]  /*1000*/  LOP3.LUT R25, R25, 0x7e, R24, 0x78, !PT ;  /* 0x0000007e19197812 */ /* 0x000fe400078e7818 */
[----:B------:R-:W-:-:S02]  /*1010*/  LOP3.LUT R2, R3, R2, RZ, 0x3c, !PT ;  /* 0x0000000203027212 */ /* 0x000fc400078e3cff */
[----:B------:R-:W-:Y:S01]  /*1020*/  LOP3.LUT R3, R25, 0x20, RZ, 0x3c, !PT ;  /* 0x0000002019037812 */ /* 0x000fe200078e3cff */
[----:B--2---:R-:W-:-:S04]  /*1030*/  ULEA UR12, UR12, UR4, 0x18 ;  /* 0x000000040c0c7291 */ /* 0x004fc8000f8ec03f */
[----:B------:R-:W-:-:S05]  /*1040*/  UIADD3 UR4, UR12, 0x2000, URZ ;  /* 0x000020000c047890 */ /* 0x000fca000fffe03f */
[----:B------:R-:W-:Y:S01]  /*1050*/  STS.U16 [R25+UR12+0x600], R71 ;  /* 0x0006004719007988 */ /* 0x000fe2000800040c */
[----:B------:R-:W-:Y:S02]  /*1060*/  USHF.R.U32.HI UR8, URZ, 0x4, UR12 ;  /* 0x000000043f087899 */ /* 0x000fe4000801160c */
[----:B------:R-:W-:Y:S02]  /*1070*/  USHF.R.U32.HI UR4, URZ, 0x4, UR4 ;  /* 0x000000043f047899 */ /* 0x000fe40008011604 */
[----:B------:R-:W-:Y:S02]  /*1080*/  USGXT.U32 UR8, UR8, 0xe ;  /* 0x0000000e0808789a */ /* 0x000fe40008000000 */
[----:B------:R-:W-:Y:S01]  /*1090*/  USGXT.U32 UR4, UR4, 0xe ;  /* 0x0000000e0404789a */ /* 0x000fe20008000000 */
[----:B------:R-:W-:Y:S01]  /*10a0*/  UMOV UR9, 0x80000020 ;  /* 0x8000002000097882 */ /* 0x000fe20000000000 */
[----:B------:R-:W-:-:S05]  /*10b0*/  UMOV UR11, 0x40000040 ;  /* 0x40000040000b7882 */ /* 0x000fca0000000000 */
[----:B------:R-:W-:Y:S01]  /*10c0*/  UMOV UR10, UR4 ;  /* 0x00000004000a7c82 */ /* 0x000fe20008000000 */
[----:B----4-:R-:W-:Y:S04]  /*10d0*/  STS.U16 [R25+UR12+0x200], R69 ;  /* 0x0002004519007988 */ /* 0x010fe8000800040c */
[----:B---3--:R-:W-:Y:S04]  /*10e0*/  STS.U16 [R25+UR12+0x400], R70 ;  /* 0x0004004619007988 */ /* 0x008fe8000800040c */
[----:B------:R-:W-:Y:S04]  /*10f0*/  STS.U16 [R25+UR12], R68 ;  /* 0x0000004419007988 */ /* 0x000fe8000800040c */
[----:B------:R-:W-:Y:S04]  /*1100*/  STS.U16 [R25+UR12+0x1200], R59 ;  /* 0x0012003b19007988 */ /* 0x000fe8000800040c */
[----:B-----5:R-:W-:Y:S04]  /*1110*/  STS.U16 [R25+UR12+0x1000], R58 ;  /* 0x0010003a19007988 */ /* 0x020fe8000800040c */
[----:B------:R-:W-:Y:S04]  /*1120*/  STS.U16 [R25+UR12+0x1800], R62 ;  /* 0x0018003e19007988 */ /* 0x000fe8000800040c */
        /* <DEDUP_REMOVED lines=35> */
[----:B------:R0:W-:Y:S04]  /*1360*/  STS.U16 [R2+UR12+0x2a40], R30 ;  /* 0x002a401e02007988 */ /* 0x0001e8000800040c */
[----:B------:R-:W-:Y:S04]  /*1370*/  STS.U16 [R2+UR12+0x2a00], R88 ;  /* 0x002a005802007988 */ /* 0x000fe8000800040c */
[----:B------:R-:W-:Y:S04]  /*1380*/  STS.U16 [R2+UR12+0x2c00], R89 ;  /* 0x002c005902007988 */ /* 0x000fe8000800040c */
[----:B------:R-:W-:Y:S04]  /*1390*/  STS.U16 [R2+UR12+0x2c40], R90 ;  /* 0x002c405a02007988 */ /* 0x000fe8000800040c */
[----:B------:R-:W-:Y:S04]  /*13a0*/  STS.U16 [R2+UR12+0x2e40], R91 ;  /* 0x002e405b02007988 */ /* 0x000fe8000800040c */
[----:B------:R1:W-:Y:S01]  /*13b0*/  STS.U16 [R2+UR12+0x2e00], R92 ;  /* 0x002e005c02007988 */ /* 0x0003e2000800040c */
[----:B------:R-:W-:Y:S06]  /*13c0*/  BAR.SYNC.DEFER_BLOCKING 0x0 ;  /* 0x0000000000007b1d */ /* 0x000fec0000010000 */
[----:B0-----:R-:W-:-:S06]  /*13d0*/  WARPGROUP.ARRIVE ;  /* 0x00000000000079c5 */ /* 0x001fcc0000000000 */
[----:B------:R-:W-:Y:S01]  /*13e0*/  HGMMA.64x64x16.F32 R56, gdesc[UR8].tnspB, RZ, !UPT ;  /* 0x40e00000083879f0 */ /* 0x000fe2000c7008ff */
[----:B------:R-:W-:Y:S01]  /*13f0*/  UIADD3 UR8, UP0, UR8, 0x2, URZ ;  /* 0x0000000208087890 */ /* 0x000fe2000ff1e03f */
[----:B------:R-:W-:-:S03]  /*1400*/  UMOV UR5, URZ ;  /* 0x0000003f00057c82 */ /* 0x000fc60008000000 */
[----:B------:R-:W-:Y:S01]  /*1410*/  UIADD3.X UR9, UR5, -0x7fffffe0, URZ, UP0, !UPT ;  /* 0x8000002005097890 */ /* 0x000fe200087fe43f */
[----:B------:R-:W-:Y:S01]  /*1420*/  UMOV UR6, 0x80 ;  /* 0x0000008000067882 */ /* 0x000fe20000000000 */
[----:B------:R-:W-:Y:S01]  /*1430*/  UMOV UR7, 0x40000040 ;  /* 0x4000004000077882 */ /* 0x000fe20000000000 */
[----:B------:R-:W-:Y:S02]  /*1440*/  UMOV UR5, URZ ;  /* 0x0000003f00057c82 */ /* 0x000fe40008000000 */
[----:B------:R-:W-:-:S03]  /*1450*/  UIADD3.64 UR6, UR4, UR6, URZ ;  /* 0x0000000604067297 */ /* 0x000fc6000fffe03f */
[----:B------:R-:W-:Y:S01]  /*1460*/  UMOV UR4, UR8 ;  /* 0x0000000800047c82 */ /* 0x000fe20008000000 */
[----:B------:R-:W-:Y:S02]  /*1470*/  UMOV UR5, UR9 ;  /* 0x0000000900057c82 */ /* 0x000fe40008000000 */
[----:B------:R-:W-:-:S03]  /*1480*/  UIADD3.64 UR8, UR4, 0xfe, URZ ;  /* 0x000000fe04087897 */ /* 0x000fc6000fffe03f */
[----:B------:R-:W-:Y:S06]  /*1490*/  HGMMA.64x64x16.F32 R56, gdesc[UR4].tnspB, R56 ;  /* 0x40e00000043879f0 */ /* 0x000fec0008700838 */
[----:B------:R-:W-:Y:S01]  /*14a0*/  HGMMA.64x64x16.F32 R24, gdesc[UR8].tnspB, RZ, !UPT ;  /* 0x40e00000081879f0 */ /* 0x000fe2000c7008ff */
[----:B------:R-:W-:Y:S01]  /*14b0*/  UIADD3.64 UR4, UR4, 0x100, URZ ;  /* 0x0000010004047897 */ /* 0x000fe2000fffe03f */
[C---:B-1----:R-:W-:Y:S02]  /*14c0*/  IMAD.SHL.U32 R2, R0.reuse, 0x20, RZ ;  /* 0x0000002000027824 */ /* 0x042fe400078e00ff */
[----:B------:R-:W-:-:S02]  /*14d0*/  IMAD.SHL.U32 R4, R0, 0x100, RZ ;  /* 0x0000010000047824 */ /* 0x000fc400078e00ff */
[----:B------:R-:W-:Y:S01]  /*14e0*/  IMAD.SHL.U32 R3, R0, 0x10, RZ ;  /* 0x0000001000037824 */ /* 0x000fe200078e00ff */
[----:B------:R-:W-:Y:S02]  /*14f0*/  LOP3.LUT R2, R2, 0x60, RZ, 0xc0, !PT ;  /* 0x0000006002027812 */ /* 0x000fe400078ec0ff */
[----:B------:R-:W-:Y:S01]  /*1500*/  LOP3.LUT R4, R4, 0x1800, RZ, 0xc0, !PT ;  /* 0x0000180004047812 */ /* 0x000fe200078ec0ff */
[----:B------:R-:W-:Y:S01]  /*1510*/  HGMMA.64x64x16.F32 R24, gdesc[UR4].tnspB, R24, gsb0 ;  /* 0x40e00000041879f0 */ /* 0x000fe20008000818 */
[----:B------:R-:W-:Y:S02]  /*1520*/  SHF.R.S32.HI R88, RZ, 0x2, R0 ;  /* 0x00000002ff587819 */ /* 0x000fe40000011400 */
[--C-:B------:R-:W-:Y:S02]  /*1530*/  LOP3.LUT R5, R2, 0x780, R3.reuse, 0xf8, !PT ;  /* 0x0000078002057812 */ /* 0x100fe400078ef803 */
[----:B------:R-:W-:Y:S02]  /*1540*/  LOP3.LUT R3, R4, 0x70, R3, 0xf8, !PT ;  /* 0x0000007004037812 */ /* 0x000fe400078ef803 */
[----:B------:R-:W-:-:S02]  /*1550*/  LOP3.LUT R4, R0, 0x40, RZ, 0xc0, !PT ;  /* 0x0000004000047812 */ /* 0x000fc400078ec0ff */
[----:B------:R-:W-:Y:S02]  /*1560*/  SGXT R2, R88, 0x1 ;  /* 0x000000015802781a */ /* 0x000fe40000000200 */
[----:B------:R-:W-:Y:S02]  /*1570*/  R2UR UR4, R4 ;  /* 0x00000000040472ca */ /* 0x000fe400000e0000 */
[----:B------:R-:W-:Y:S02]  /*1580*/  LOP3.LUT R2, R5, 0x2010, R2, 0xf8, !PT ;  /* 0x0000201005027812 */ /* 0x000fe400078ef802 */
[----:B------:R-:W0:Y:S01]  /*1590*/  LDC.64 R4, c[0x0][0x220] ;  /* 0x00008800ff047b82 */ /* 0x000e220000000a00 */
[----:B------:R-:W-:-:S04]  /*15a0*/  SHF.R.S32.HI R89, RZ, 0x5, R0 ;  /* 0x00000005ff597819 */ /* 0x000fc80000011400 */
[----:B------:R-:W-:-:S04]  /*15b0*/  SGXT R0, R89, 0x1 ;  /* 0x000000015900781a */ /* 0x000fc80000000200 */
[----:B------:R-:W-:Y:S02]  /*15c0*/  LOP3.LUT R0, R3, 0x2010, R0, 0x78, !PT ;  /* 0x0000201003007812 */ /* 0x000fe400078e7800 */
[----:B------:R-:W-:Y:S02]  /*15d0*/  LOP3.LUT R3, R2, 0x10, RZ, 0x3c, !PT ;  /* 0x0000001002037812 */ /* 0x000fe400078e3cff */
[-C--:B0-----:R-:W-:Y:S02]  /*15e0*/  LEA R146, P0, R147, R4.reuse, 0x3 ;  /* 0x0000000493927211 */ /* 0x081fe400078018ff */
[-C--:B------:R-:W-:Y:S02]  /*15f0*/  LEA R144, P2, R149, R4.reuse, 0x8 ;  /* 0x0000000495907211 */ /* 0x080fe400078440ff */
[----:B------:R-:W-:Y:S01]  /*1600*/  LEA.HI.X R147, R14, R5, RZ, 0x2, P0 ;  /* 0x000000050e937211 */ /* 0x000fe200000f14ff */
[----:B------:R-:W-:Y:S01]  /*1610*/  IMAD.SHL.U32 R14, R113, 0x40, RZ ;  /* 0x00000040710e7824 */ /* 0x000fe200078e00ff */
[----:B------:R-:W-:Y:S01]  /*1620*/  LEA R142, P3, R145, R4, 0x8 ;  /* 0x00000004918e7211 */ /* 0x000fe200078640ff */
[----:B------:R-:W-:-:S02]  /*1630*/  WARPGROUP.DEPBAR.LE gsb0, 0x0 ;  /* 0x00008000000079c5 */ /* 0x000fc40000010000 */
[----:B------:R-:W-:Y:S02]  /*1640*/  IMAD.MOV.U32 R88, RZ, RZ, R56 ;  /* 0x000000ffff587224 */ /* 0x000fe400078e0038 */
[----:B------:R-:W-:Y:S02]  /*1650*/  IMAD.MOV.U32 R92, RZ, RZ, R60 ;  /* 0x000000ffff5c7224 */ /* 0x000fe400078e003c */
[----:B------:R-:W-:Y:S02]  /*1660*/  IMAD.MOV.U32 R96, RZ, RZ, R64 ;  /* 0x000000ffff607224 */ /* 0x000fe400078e0040 */
[----:B------:R-:W-:Y:S01]  /*1670*/  IMAD.MOV.U32 R100, RZ, RZ, R68 ;  /* 0x000000ffff647224 */ /* 0x000fe200078e0044 */
[----:B------:R-:W-:Y:S01]  /*1680*/  MOV R102, R84 ;  /* 0x0000005400667202 */ /* 0x000fe20000000f00 */
[----:B------:R-:W-:Y:S02]  /*1690*/  IMAD.MOV.U32 R56, RZ, RZ, R57 ;  /* 0x000000ffff387224 */ /* 0x000fe400078e0039 */
[----:B------:R-:W-:-:S02]  /*16a0*/  IMAD.MOV.U32 R60, RZ, RZ, R61 ;  /* 0x000000ffff3c7224 */ /* 0x000fc400078e003d */
[----:B------:R-:W-:Y:S02]  /*16b0*/  IMAD.MOV.U32 R64, RZ, RZ, R65 ;  /* 0x000000ffff407224 */ /* 0x000fe400078e0041 */
[----:B------:R-:W-:Y:S02]  /*16c0*/  IMAD.MOV.U32 R68, RZ, RZ, R69 ;  /* 0x000000ffff447224 */ /* 0x000fe400078e0045 */
[----:B------:R-:W-:Y:S02]  /*16d0*/  IMAD.MOV.U32 R89, RZ, RZ, R58 ;  /* 0x000000ffff597224 */ /* 0x000fe400078e003a */
[----:B------:R-:W-:Y:S02]  /*16e0*/  IMAD.MOV.U32 R90, RZ, RZ, R72 ;  /* 0x000000ffff5a7224 */ /* 0x000fe400078e0048 */
[----:B------:R-:W-:Y:S01]  /*16f0*/  IMAD.MOV.U32 R91, RZ, RZ, R74 ;  /* 0x000000ffff5b7224 */ /* 0x000fe200078e004a */
[----:B------:R-:W-:Y:S01]  /*1700*/  BAR.SYNC.DEFER_BLOCKING 0x0 ;  /* 0x0000000000007b1d */ /* 0x000fe20000010000 */
[----:B------:R-:W-:-:S02]  /*1710*/  IMAD.MOV.U32 R93, RZ, RZ, R62 ;  /* 0x000000ffff5d7224 */ /* 0x000fc400078e003e */
[----:B------:R-:W-:Y:S02]  /*1720*/  IMAD.MOV.U32 R94, RZ, RZ, R76 ;  /* 0x000000ffff5e7224 */ /* 0x000fe400078e004c */
[----:B------:R-:W-:Y:S02]  /*1730*/  IMAD.MOV.U32 R95, RZ, RZ, R78 ;  /* 0x000000ffff5f7224 */ /* 0x000fe400078e004e */
[----:B------:R-:W-:Y:S02]  /*1740*/  IMAD.MOV.U32 R97, RZ, RZ, R66 ;  /* 0x000000ffff617224 */ /* 0x000fe400078e0042 */
[----:B------:R-:W-:Y:S02]  /*1750*/  IMAD.MOV.U32 R98, RZ, RZ, R80 ;  /* 0x000000ffff627224 */ /* 0x000fe400078e0050 */
[----:B------:R-:W-:Y:S02]  /*1760*/  IMAD.MOV.U32 R99, RZ, RZ, R82 ;  /* 0x000000ffff637224 */ /* 0x000fe400078e0052 */
        /* <DEDUP_REMOVED lines=13> */
[----:B------:R-:W-:Y:S01]  /*1840*/  IMAD.MOV.U32 R71, RZ, RZ, R87 ;  /* 0x000000ffff477224 */ /* 0x000fe200078e0057 */
[----:B------:R-:W-:Y:S04]  /*1850*/  STS.128 [R2+UR12], R88 ;  /* 0x0000005802007988 */ /* 0x000fe80008000c0c */
[----:B------:R-:W-:Y:S04]  /*1860*/  STS.128 [R2+UR12+0x800], R92 ;  /* 0x0008005c02007988 */ /* 0x000fe80008000c0c */
[----:B------:R-:W-:Y:S04]  /*1870*/  STS.128 [R2+UR12+0x1000], R96 ;  /* 0x0010006002007988 */ /* 0x000fe80008000c0c */
[----:B------:R-:W-:Y:S04]  /*1880*/  STS.128 [R2+UR12+0x1800], R100 ;  /* 0x0018006402007988 */ /* 0x000fe80008000c0c */
[----:B------:R0:W-:Y:S04]  /*1890*/  STS.128 [R3+UR12], R56 ;  /* 0x0000003803007988 */ /* 0x0001e80008000c0c */
[----:B------:R1:W-:Y:S04]  /*18a0*/  STS.128 [R3+UR12+0x800], R60 ;  /* 0x0008003c03007988 */ /* 0x0003e80008000c0c */
[----:B------:R2:W-:Y:S04]  /*18b0*/  STS.128 [R3+UR12+0x1000], R64 ;  /* 0x0010004003007988 */ /* 0x0005e80008000c0c */
[----:B------:R3:W-:Y:S01]  /*18c0*/  STS.128 [R3+UR12+0x1800], R68 ;  /* 0x0018004403007988 */ /* 0x0007e20008000c0c */
[----:B------:R-:W-:-:S02]  /*18d0*/  LEA.HI.X R145, R22, R5, RZ, 0x2, P2 ;  /* 0x0000000516917211 */ /* 0x000fc400010f14ff */
[-C--:B------:R-:W-:Y:S02]  /*18e0*/  LEA R140, P4, R143, R4.reuse, 0x8 ;  /* 0x000000048f8c7211 */ /* 0x080fe400078840ff */
[-C--:B0-----:R-:W-:Y:S02]  /*18f0*/  LEA R58, P0, R121, R4.reuse, 0x8 ;  /* 0x00000004793a7211 */ /* 0x081fe400078040ff */
[-C--:B------:R-:W-:Y:S02]  /*1900*/  LEA R80, P1, R115, R4.reuse, 0x8 ;  /* 0x0000000473507211 */ /* 0x080fe400078240ff */
[-C--:B-1----:R-:W-:Y:S02]  /*1910*/  LEA R62, P5, R141, R4.reuse, 0x8 ;  /* 0x000000048d3e7211 */ /* 0x082fe400078a40ff */
[-C--:B------:R-:W-:Y:S02]  /*1920*/  LEA R78, P2, R113, R4.reuse, 0x8 ;  /* 0x00000004714e7211 */ /* 0x080fe400078440ff */
[----:B--2---:R-:W-:Y:S01]  /*1930*/  LEA R66, P6, R123, R4, 0x8 ;  /* 0x000000047b427211 */ /* 0x004fe200078c40ff */
        /* <DEDUP_REMOVED lines=11> */
[----:B------:R-:W-:-:S02]  /*19f0*/  LEA.HI.X R81, R8, R5, RZ, 0x2, P1 ;  /* 0x0000000508517211 */ /* 0x000fc400008f14ff */
[----:B------:R-:W-:Y:S02]  /*1a00*/  LEA.HI.X R79, R14, R5, RZ, 0x2, P2 ;  /* 0x000000050e4f7211 */ /* 0x000fe400010f14ff */
[----:B------:R-:W-:Y:S02]  /*1a10*/  SHF.L.U32 R60, R131, 0x6, RZ ;  /* 0x00000006833c7819 */ /* 0x000fe400000006ff */
[-C--:B------:R-:W-:Y:S02]  /*1a20*/  LEA R76, P3, R111, R4.reuse, 0x8 ;  /* 0x000000046f4c7211 */ /* 0x080fe400078640ff */
[-C--:B------:R-:W-:Y:S02]  /*1a30*/  LEA R74, P4, R109, R4.reuse, 0x8 ;  /* 0x000000046d4a7211 */ /* 0x080fe400078840ff */
[-C--:B------:R-:W-:Y:S02]  /*1a40*/  LEA R138, P5, R139, R4.reuse, 0x8 ;  /* 0x000000048b8a7211 */ /* 0x080fe400078a40ff */
[----:B------:R-:W-:-:S02]  /*1a50*/  LEA R136, P6, R137, R4, 0x8 ;  /* 0x0000000489887211 */ /* 0x000fc400078c40ff */
[-C--:B------:R-:W-:Y:S02]  /*1a60*/  LEA R134, P0, R135, R4.reuse, 0x8 ;  /* 0x0000000487867211 */ /* 0x080fe400078040ff */
[-C--:B------:R-:W-:Y:S02]  /*1a70*/  LEA R132, P1, R133, R4.reuse, 0x8 ;  /* 0x0000000485847211 */ /* 0x080fe400078240ff */
        /* <DEDUP_REMOVED lines=14> */
[----:B------:R-:W-:Y:S01]  /*1b60*/  LEA.HI.X R131, R60, R5, RZ, 0x2, P2 ;  /* 0x000000053c837211 */ /* 0x000fe200010f14ff */
[----:B------:R-:W-:Y:S01]  /*1b70*/  ULEA UR4, UR4, UR12, 0x1 ;  /* 0x0000000c04047291 */ /* 0x000fe2000f8e083f */
[----:B------:R-:W-:-:S02]  /*1b80*/  LEA R128, P3, R129, R4, 0x8 ;  /* 0x0000000481807211 */ /* 0x000fc400078640ff */
[-C--:B------:R-:W-:Y:S02]  /*1b90*/  LEA R126, P4, R127, R4.reuse, 0x8 ;  /* 0x000000047f7e7211 */ /* 0x080fe400078840ff */
[-C--:B------:R-:W-:Y:S02]  /*1ba0*/  LEA R124, P5, R125, R4.reuse, 0x8 ;  /* 0x000000047d7c7211 */ /* 0x080fe400078a40ff */
[-C--:B------:R-:W-:Y:S02]  /*1bb0*/  LEA R118, P6, R119, R4.reuse, 0x8 ;  /* 0x0000000477767211 */ /* 0x080fe400078c40ff */
[-C--:B------:R-:W-:Y:S02]  /*1bc0*/  LEA R116, P0, R117, R4.reuse, 0x8 ;  /* 0x0000000475747211 */ /* 0x080fe400078040ff */
[-C--:B---3--:R-:W-:Y:S02]  /*1bd0*/  LEA R70, P1, R107, R4.reuse, 0x8 ;  /* 0x000000046b467211 */ /* 0x088fe400078240ff */
[----:B------:R-:W-:Y:S01]  /*1be0*/  LEA R68, P2, R105, R4, 0x8 ;  /* 0x0000000469447211 */ /* 0x000fe200078440ff */
[----:B------:R-:W-:Y:S01]  /*1bf0*/  IMAD.SHL.U32 R102, R23, 0x40, RZ ;  /* 0x0000004017667824 */ /* 0x000fe200078e00ff */
[-C--:B------:R-:W-:Y:S01]  /*1c00*/  LEA.HI.X R129, R64, R5.reuse, RZ, 0x2, P3 ;  /* 0x0000000540817211 */ /* 0x080fe200018f14ff */
[----:B------:R-:W-:Y:S01]  /*1c10*/  IMAD.SHL.U32 R104, R21, 0x40, RZ ;  /* 0x0000004015687824 */ /* 0x000fe200078e00ff */
[-C--:B------:R-:W-:Y:S01]  /*1c20*/  LEA.HI.X R127, R90, R5.reuse, RZ, 0x2, P4 ;  /* 0x000000055a7f7211 */ /* 0x080fe200020f14ff */
[----:B------:R-:W-:Y:S01]  /*1c30*/  BAR.SYNC.DEFER_BLOCKING 0x0 ;  /* 0x0000000000007b1d */ /* 0x000fe20000010000 */
        /* <DEDUP_REMOVED lines=10> */
[-C--:B------:R-:W-:Y:S02]  /*1ce0*/  LEA R64, P3, R23, R4.reuse, 0x8 ;  /* 0x0000000417407211 */ /* 0x080fe400078640ff */
[-C--:B------:R-:W-:Y:S02]  /*1cf0*/  LEA R60, P4, R21, R4.reuse, 0x8 ;  /* 0x00000004153c7211 */ /* 0x080fe400078840ff */
[-C--:B------:R-:W-:Y:S02]  /*1d00*/  LEA R56, P5, R19, R4.reuse, 0x8 ;  /* 0x0000000413387211 */ /* 0x080fe400078a40ff */
[-C--:B------:R-:W-:Y:S02]  /*1d10*/  LEA R22, P6, R17, R4.reuse, 0x8 ;  /* 0x0000000411167211 */ /* 0x080fe400078c40ff */
[-C--:B------:R-:W-:Y:S02]  /*1d20*/  LEA R18, P0, R15, R4.reuse, 0x8 ;  /* 0x000000040f127211 */ /* 0x080fe400078040ff */
[----:B------:R-:W-:-:S02]  /*1d30*/  LEA R14, P1, R13, R4, 0x8 ;  /* 0x000000040d0e7211 */ /* 0x000fc400078240ff */
[----:B------:R-:W-:Y:S01]  /*1d40*/  LEA R10, P2, R11, R4, 0x8 ;  /* 0x000000040b0a7211 */ /* 0x000fe200078440ff */
[----:B------:R-:W-:Y:S01]  /*1d50*/  IMAD.WIDE.U32 R16, R6, 0x4, R80 ;  /* 0x0000000406107825 */ /* 0x000fe200078e0050 */
[-C--:B------:R-:W-:Y:S01]  /*1d60*/  LEA.HI.X R65, R102, R5.reuse, RZ, 0x2, P3 ;  /* 0x0000000566417211 */ /* 0x080fe200018f14ff */
[----:B------:R-:W0:Y:S01]  /*1d70*/  LDS.128 R80, [R0+UR4] ;  /* 0x0000000400507984 */ /* 0x000e220008000c00 */
[-C--:B------:R-:W-:Y:S02]  /*1d80*/  LEA.HI.X R61, R104, R5.reuse, RZ, 0x2, P4 ;  /* 0x00000005683d7211 */ /* 0x080fe400020f14ff */
[-C--:B------:R-:W-:Y:S01]  /*1d90*/  LEA.HI.X R57, R106, R5.reuse, RZ, 0x2, P5 ;  /* 0x000000056a397211 */ /* 0x080fe200028f14ff */
[----:B------:R-:W1:Y:S01]  /*1da0*/  LDS.128 R88, [R0+UR4+0x100] ;  /* 0x0001000400587984 */ /* 0x000e620008000c00 */
[-C--:B------:R-:W-:Y:S02]  /*1db0*/  LEA.HI.X R23, R108, R5.reuse, RZ, 0x2, P6 ;  /* 0x000000056c177211 */ /* 0x080fe400030f14ff */
[-C--:B------:R-:W-:Y:S01]  /*1dc0*/  LEA.HI.X R19, R110, R5.reuse, RZ, 0x2, P0 ;  /* 0x000000056e137211 */ /* 0x080fe200000f14ff */
[----:B------:R-:W2:Y:S01]  /*1dd0*/  LDS.128 R92, [R0+UR4+0x200] ;  /* 0x00020004005c7984 */ /* 0x000ea20008000c00 */
[----:B------:R-:W-:-:S02]  /*1de0*/  LEA.HI.X R15, R112, R5, RZ, 0x2, P1 ;  /* 0x00000005700f7211 */ /* 0x000fc400008f14ff */
[----:B------:R-:W-:Y:S01]  /*1df0*/  LEA.HI.X R11, R114, R5, RZ, 0x2, P2 ;  /* 0x00000005720b7211 */ /* 0x000fe200010f14ff */
[----:B------:R-:W3:Y:S04]  /*1e00*/  LDS.128 R96, [R0+UR4+0x300] ;  /* 0x0003000400607984 */ /* 0x000ee80008000c00 */
[----:B------:R-:W4:Y:S04]  /*1e10*/  LDS.128 R100, [R0+UR4+0x400] ;  /* 0x0004000400647984 */ /* 0x000f280008000c00 */
[----:B------:R-:W5:Y:S04]  /*1e20*/  LDS.128 R104, [R0+UR4+0x500] ;  /* 0x0005000400687984 */ /* 0x000f680008000c00 */
[----:B------:R-:W5:Y:S04]  /*1e30*/  LDS.128 R108, [R0+UR4+0x600] ;  /* 0x00060004006c7984 */ /* 0x000f680008000c00 */
[----:B------:R-:W5:Y:S01]  /*1e40*/  LDS.128 R112, [R0+UR4+0x700] ;  /* 0x0007000400707984 */ /* 0x000f620008000c00 */
[C---:B------:R-:W-:Y:S01]  /*1e50*/  IMAD.SHL.U32 R120, R9.reuse, 0x40, RZ ;  /* 0x0000004009787824 */ /* 0x040fe200078e00ff */
[----:B------:R-:W-:-:S02]  /*1e60*/  LEA R8, P3, R9, R4, 0x8 ;  /* 0x0000000409087211 */ /* 0x000fc400078640ff */
[C---:B------:R-:W-:Y:S01]  /*1e70*/  LEA R72, P4, R7.reuse, R4, 0x8 ;  /* 0x0000000407487211 */ /* 0x040fe200078840ff */
[----:B------:R-:W-:Y:S01]  /*1e80*/  IMAD.SHL.U32 R4, R7, 0x40, RZ ;  /* 0x0000004007047824 */ /* 0x000fe200078e00ff */
[----:B------:R-:W-:-:S04]  /*1e90*/  LEA.HI.X R9, R120, R5, RZ, 0x2, P3 ;  /* 0x0000000578097211 */ /* 0x000fc800018f14ff */
[----:B------:R-:W-:Y:S01]  /*1ea0*/  LEA.HI.X R73, R4, R5, RZ, 0x2, P4 ;  /* 0x0000000504497211 */ /* 0x000fe200020f14ff */
[C---:B------:R-:W-:Y:S01]  /*1eb0*/  IMAD.WIDE.U32 R146, R6.reuse, 0x4, R146 ;  /* 0x0000000406927825 */ /* 0x040fe200078e0092 */
[----:B------:R-:W-:Y:S01]  /*1ec0*/  BAR.SYNC.DEFER_BLOCKING 0x0 ;  /* 0x0000000000007b1d */ /* 0x000fe20000010000 */
[----:B------:R-:W-:Y:S02]  /*1ed0*/  MOV R84, R32 ;  /* 0x0000002000547202 */ /* 0x000fe40000000f00 */
[----:B------:R-:W-:-:S04]  /*1ee0*/  IMAD.WIDE.U32 R144, R6, 0x4, R144 ;  /* 0x0000000406907825 */ /* 0x000fc800078e0090 */
        /* <DEDUP_REMOVED lines=64> */
[----:B------:R-:W-:Y:S04]  /*22f0*/  STS.128 [R3+UR12], R24 ;  /* 0x0000001803007988 */ /* 0x000fe80008000c0c */
[----:B------:R-:W-:Y:S04]  /*2300*/  STS.128 [R3+UR12+0x800], R28 ;  /* 0x0008001c03007988 */ /* 0x000fe80008000c0c */
[----:B------:R-:W-:Y:S04]  /*2310*/  STS.128 [R3+UR12+0x1000], R32 ;  /* 0x0010002003007988 */ /* 0x000fe80008000c0c */
[----:B------:R-:W-:Y:S01]  /*2320*/  STS.128 [R3+UR12+0x1800], R36 ;  /* 0x0018002403007988 */ /* 0x000fe20008000c0c */
[----:B------:R-:W-:Y:S06]  /*2330*/  BAR.SYNC.DEFER_BLOCKING 0x0 ;  /* 0x0000000000007b1d */ /* 0x000fec0000010000 */
[----:B------:R-:W5:Y:S04]  /*2340*/  LDS.128 R44, [R0+UR4] ;  /* 0x00000004002c7984 */ /* 0x000f680008000c00 */
[----:B------:R-:W5:Y:S04]  /*2350*/  LDS.128 R40, [R0+UR4+0x100] ;  /* 0x0001000400287984 */ /* 0x000f680008000c00 */
[----:B------:R-:W5:Y:S04]  /*2360*/  LDS.128 R24, [R0+UR4+0x200] ;  /* 0x0002000400187984 */ /* 0x000f680008000c00 */
[----:B------:R-:W5:Y:S04]  /*2370*/  LDS.128 R28, [R0+UR4+0x300] ;  /* 0x00030004001c7984 */ /* 0x000f680008000c00 */
[----:B------:R-:W5:Y:S04]  /*2380*/  LDS.128 R36, [R0+UR4+0x400] ;  /* 0x0004000400247984 */ /* 0x000f680008000c00 */
[----:B------:R-:W5:Y:S04]  /*2390*/  LDS.128 R32, [R0+UR4+0x500] ;  /* 0x0005000400207984 */ /* 0x000f680008000c00 */
[----:B------:R-:W5:Y:S04]  /*23a0*/  LDS.128 R48, [R0+UR4+0x600] ;  /* 0x0006000400307984 */ /* 0x000f680008000c00 */
[----:B------:R-:W5:Y:S04]  /*23b0*/  LDS.128 R52, [R0+UR4+0x700] ;  /* 0x0007000400347984 */ /* 0x000f680008000c00 */
[----:B0-----:R-:W-:Y:S04]  /*23c0*/  STG.E desc[UR14][R146.64], R80 ;  /* 0x0000005092007986 */ /* 0x001fe8000c10190e */
[----:B------:R-:W-:Y:S04]  /*23d0*/  STG.E desc[UR14][R146.64+0x80], R82 ;  /* 0x0000805292007986 */ /* 0x000fe8000c10190e */
[----:B-1----:R-:W-:Y:S04]  /*23e0*/  STG.E desc[UR14][R144.64], R88 ;  /* 0x0000005890007986 */ /* 0x002fe8000c10190e */
[----:B------:R-:W-:Y:S04]  /*23f0*/  STG.E desc[UR14][R144.64+0x80], R90 ;  /* 0x0000805a90007986 */ /* 0x000fe8000c10190e */
[----:B------:R-:W-:Y:S04]  /*2400*/  STG.E desc[UR14][R142.64], R81 ;  /* 0x000000518e007986 */ /* 0x000fe8000c10190e */
[----:B------:R-:W-:Y:S04]  /*2410*/  STG.E desc[UR14][R142.64+0x80], R83 ;  /* 0x000080538e007986 */ /* 0x000fe8000c10190e */
[----:B------:R-:W-:Y:S04]  /*2420*/  STG.E desc[UR14][R140.64], R89 ;  /* 0x000000598c007986 */ /* 0x000fe8000c10190e */
[----:B------:R-:W-:Y:S04]  /*2430*/  STG.E desc[UR14][R140.64+0x80], R91 ;  /* 0x0000805b8c007986 */ /* 0x000fe8000c10190e */
[----:B--2---:R-:W-:Y:S04]  /*2440*/  STG.E desc[UR14][R62.64], R92 ;  /* 0x0000005c3e007986 */ /* 0x004fe8000c10190e */
[----:B------:R-:W-:Y:S04]  /*2450*/  STG.E desc[UR14][R62.64+0x80], R94 ;  /* 0x0000805e3e007986 */ /* 0x000fe8000c10190e */
[----:B---3--:R-:W-:Y:S04]  /*2460*/  STG.E desc[UR14][R66.64], R96 ;  /* 0x0000006042007986 */ /* 0x008fe8000c10190e */
[----:B------:R-:W-:Y:S04]  /*2470*/  STG.E desc[UR14][R66.64+0x80], R98 ;  /* 0x0000806242007986 */ /* 0x000fe8000c10190e */
[----:B------:R-:W-:Y:S04]  /*2480*/  STG.E desc[UR14][R58.64], R93 ;  /* 0x0000005d3a007986 */ /* 0x000fe8000c10190e */
[----:B------:R-:W-:Y:S04]  /*2490*/  STG.E desc[UR14][R58.64+0x80], R95 ;  /* 0x0000805f3a007986 */ /* 0x000fe8000c10190e */
[----:B------:R-:W-:Y:S04]  /*24a0*/  STG.E desc[UR14][R16.64], R97 ;  /* 0x0000006110007986 */ /* 0x000fe8000c10190e */
[----:B------:R-:W-:Y:S04]  /*24b0*/  STG.E desc[UR14][R16.64+0x80], R99 ;  /* 0x0000806310007986 */ /* 0x000fe8000c10190e */
[----:B----4-:R-:W-:Y:S04]  /*24c0*/  STG.E desc[UR14][R20.64], R100 ;  /* 0x0000006414007986 */ /* 0x010fe8000c10190e */
[----:B------:R-:W-:Y:S04]  /*24d0*/  STG.E desc[UR14][R20.64+0x80], R102 ;  /* 0x0000806614007986 */ /* 0x000fe8000c10190e */
[----:B-----5:R-:W-:Y:S04]  /*24e0*/  STG.E desc[UR14][R12.64], R104 ;  /* 0x000000680c007986 */ /* 0x020fe8000c10190e */
[----:B------:R-:W-:Y:S04]  /*24f0*/  STG.E desc[UR14][R12.64+0x80], R106 ;  /* 0x0000806a0c007986 */ /* 0x000fe8000c10190e */
        /* <DEDUP_REMOVED lines=43> */
[----:B------:R-:W-:Y:S01]  /*27b0*/  STG.E desc[UR14][R6.64+0x80], R55 ;  /* 0x0000803706007986 */ /* 0x000fe2000c10190e */
[----:B------:R-:W-:Y:S05]  /*27c0*/  EXIT ;  /* 0x000000000000794d */ /* 0x000fea0003800000 */
.L_x_0:
[----:B------:R-:W-:-:S00]  /*27d0*/  BRA `(.L_x_0) ;  /* 0xfffffffc00fc7947 */ /* 0x000fc0000383ffff */
[----:B------:R-:W-:-:S00]  /*27e0*/  NOP ;  /* 0x0000000000007918 */ /* 0x000fc00000000000 */
        /* <DEDUP_REMOVED lines=9> */
.L_x_1:


//--------------------- .nv.shared.gluon_mma      --------------------------
	.section	.nv.shared.gluon_mma,"aw",@nobits
	.sectionflags	@""
	.align	16
	.zero		1024


//--------------------- .nv.shared.reserved.0     --------------------------
	.section	.nv.shared.reserved.0,"aw",@nobits
	.weak		__nv_reservedSMEM_offset_0_alias
	.size		__nv_reservedSMEM_offset_0_alias, 0, 0
	.other		__nv_reservedSMEM_offset_0_alias,@"STO_CUDA_RESERVED_SHARED STV_DEFAULT"
__nv_reservedSMEM_offset_0_alias:
	.zero		0


//--------------------- .nv.constant0.gluon_mma   --------------------------
	.section	.nv.constant0.gluon_mma,"a",@progbits
	.sectionflags	@""
	.align	4
.nv.constant0.gluon_mma:
	.zero		568


//--------------------- SYMBOLS --------------------------

	.type		.nv.reservedSmem.offset0,@object
	.size		.nv.reservedSmem.offset0,0x4
